//
// Generated by NVIDIA NVVM Compiler
//
// Compiler Build ID: CL-36424714
// Cuda compilation tools, release 13.0, V13.0.88
// Based on NVVM 20.0.0
//

.version 9.0
.target sm_100
.address_size 64

	// .globl	_Z24globalMemCoalescedKernelPiS_

.visible .entry _Z24globalMemCoalescedKernelPiS_(
	.param .u64 .ptr .align 1 _Z24globalMemCoalescedKernelPiS__param_0,
	.param .u64 .ptr .align 1 _Z24globalMemCoalescedKernelPiS__param_1
)
{
	.reg .b32 	%r<6>;
	.reg .b64 	%rd<8>;

	ld.param.u64 	%rd1, [_Z24globalMemCoalescedKernelPiS__param_0];
	ld.param.u64 	%rd2, [_Z24globalMemCoalescedKernelPiS__param_1];
	cvta.to.global.u64 	%rd3, %rd2;
	cvta.to.global.u64 	%rd4, %rd1;
	mov.u32 	%r1, %ctaid.x;
	mov.u32 	%r2, %ntid.x;
	mov.u32 	%r3, %tid.x;
	mad.lo.s32 	%r4, %r1, %r2, %r3;
	mul.wide.s32 	%rd5, %r4, 4;
	add.s64 	%rd6, %rd4, %rd5;
	ld.global.u32 	%r5, [%rd6];
	add.s64 	%rd7, %rd3, %rd5;
	st.global.u32 	[%rd7], %r5;
	ret;

}
	// .globl	_Z21globalMemStrideKerneliPiS_i
.visible .entry _Z21globalMemStrideKerneliPiS_i(
	.param .u32 _Z21globalMemStrideKerneliPiS_i_param_0,
	.param .u64 .ptr .align 1 _Z21globalMemStrideKerneliPiS_i_param_1,
	.param .u64 .ptr .align 1 _Z21globalMemStrideKerneliPiS_i_param_2,
	.param .u32 _Z21globalMemStrideKerneliPiS_i_param_3
)
{
	.reg .pred 	%p<2>;
	.reg .b32 	%r<9>;
	.reg .b64 	%rd<9>;

	ld.param.u32 	%r3, [_Z21globalMemStrideKerneliPiS_i_param_0];
	ld.param.u64 	%rd1, [_Z21globalMemStrideKerneliPiS_i_param_1];
	ld.param.u64 	%rd2, [_Z21globalMemStrideKerneliPiS_i_param_2];
	ld.param.u32 	%r2, [_Z21globalMemStrideKerneliPiS_i_param_3];
	mov.u32 	%r4, %tid.x;
	mov.u32 	%r5, %ctaid.x;
	mov.u32 	%r6, %ntid.x;
	mad.lo.s32 	%r1, %r5, %r6, %r4;
	setp.ge.s32 	%p1, %r1, %r3;
	@%p1 bra 	$L__BB1_2;
	cvta.to.global.u64 	%rd3, %rd1;
	cvta.to.global.u64 	%rd4, %rd2;
	mul.lo.s32 	%r7, %r2, %r1;
	mul.wide.s32 	%rd5, %r7, 4;
	add.s64 	%rd6, %rd3, %rd5;
	ld.global.u32 	%r8, [%rd6];
	mul.wide.s32 	%rd7, %r1, 4;
	add.s64 	%rd8, %rd4, %rd7;
	st.global.u32 	[%rd8], %r8;
$L__BB1_2:
	ret;

}
	// .globl	_Z21globalMemOffsetKernelPiS_ii
.visible .entry _Z21globalMemOffsetKernelPiS_ii(
	.param .u64 .ptr .align 1 _Z21globalMemOffsetKernelPiS_ii_param_0,
	.param .u64 .ptr .align 1 _Z21globalMemOffsetKernelPiS_ii_param_1,
	.param .u32 _Z21globalMemOffsetKernelPiS_ii_param_2,
	.param .u32 _Z21globalMemOffsetKernelPiS_ii_param_3
)
{
	.reg .pred 	%p<2>;
	.reg .b32 	%r<9>;
	.reg .b64 	%rd<9>;

	ld.param.u64 	%rd1, [_Z21globalMemOffsetKernelPiS_ii_param_0];
	ld.param.u64 	%rd2, [_Z21globalMemOffsetKernelPiS_ii_param_1];
	ld.param.u32 	%r3, [_Z21globalMemOffsetKernelPiS_ii_param_2];
	ld.param.u32 	%r2, [_Z21globalMemOffsetKernelPiS_ii_param_3];
	mov.u32 	%r4, %tid.x;
	mov.u32 	%r5, %ctaid.x;
	mov.u32 	%r6, %ntid.x;
	mad.lo.s32 	%r1, %r5, %r6, %r4;
	setp.ge.s32 	%p1, %r1, %r3;
	@%p1 bra 	$L__BB2_2;
	cvta.to.global.u64 	%rd3, %rd1;
	cvta.to.global.u64 	%rd4, %rd2;
	add.s32 	%r7, %r2, %r1;
	mul.wide.s32 	%rd5, %r7, 4;
	add.s64 	%rd6, %rd3, %rd5;
	ld.global.u32 	%r8, [%rd6];
	mul.wide.s32 	%rd7, %r1, 4;
	add.s64 	%rd8, %rd4, %rd7;
	st.global.u32 	[%rd8], %r8;
$L__BB2_2:
	ret;

}


// ===== COMPILED SASS (sm_100) =====

	.target	sm_100

	.elftype	@"ET_EXEC"


//--------------------- .note.nv.tkinfo           --------------------------
	.section	.note.nv.tkinfo,"",@"SHT_NOTE"
	.sectionflags	@"SHF_NOTE_NV_TKINFO"
	.tkinfo
        /*0018*/ 	.word	0x00000002
        /*0030*/ 	.string	""
        /*0030*/ 	.string	"ptxas"
        /*0030*/ 	.string	"Cuda compilation tools, release 13.0, V13.0.88"
        /*0030*/ 	.string	"Build cuda_13.0.r13.0/compiler.36424714_0"
        /*0030*/ 	.string	"-arch sm_100 -m 64 "



//--------------------- .note.nv.cuinfo           --------------------------
	.section	.note.nv.cuinfo,"",@"SHT_NOTE"
	.sectionflags	@"SHF_NOTE_NV_CUINFO"
        /*0018*/ 	.short	0x0002
        /*001a*/ 	.short	0x0064
        /*001c*/ 	.short	0x0082
	.zero		2


//--------------------- .nv.info                  --------------------------
	.section	.nv.info,"",@"SHT_CUDA_INFO"
	.align	4


	//----- nvinfo : EIATTR_REGCOUNT
	.align		4
        /*0000*/ 	.byte	0x04, 0x2f
        /*0002*/ 	.short	(.L_1 - .L_0)
	.align		4
.L_0:
        /*0004*/ 	.word	index@(_Z24globalMemCoalescedKernelPiS_)
        /*0008*/ 	.word	0x0000000a


	//----- nvinfo : EIATTR_FRAME_SIZE
	.align		4
.L_1:
        /*000c*/ 	.byte	0x04, 0x11
        /*000e*/ 	.short	(.L_3 - .L_2)
	.align		4
.L_2:
        /*0010*/ 	.word	index@(_Z24globalMemCoalescedKernelPiS_)
        /*0014*/ 	.word	0x00000000


	//----- nvinfo : EIATTR_REGCOUNT
	.align		4
.L_3:
        /*0018*/ 	.byte	0x04, 0x2f
        /*001a*/ 	.short	(.L_5 - .L_4)
	.align		4
.L_4:
        /*001c*/ 	.word	index@(_Z21globalMemStrideKerneliPiS_i)
        /*0020*/ 	.word	0x0000000a


	//----- nvinfo : EIATTR_FRAME_SIZE
	.align		4
.L_5:
        /*0024*/ 	.byte	0x04, 0x11
        /*0026*/ 	.short	(.L_7 - .L_6)
	.align		4
.L_6:
        /*0028*/ 	.word	index@(_Z21globalMemStrideKerneliPiS_i)
        /*002c*/ 	.word	0x00000000


	//----- nvinfo : EIATTR_REGCOUNT
	.align		4
.L_7:
        /*0030*/ 	.byte	0x04, 0x2f
        /*0032*/ 	.short	(.L_9 - .L_8)
	.align		4
.L_8:
        /*0034*/ 	.word	index@(_Z21globalMemOffsetKernelPiS_ii)
        /*0038*/ 	.word	0x0000000a


	//----- nvinfo : EIATTR_FRAME_SIZE
	.align		4
.L_9:
        /*003c*/ 	.byte	0x04, 0x11
        /*003e*/ 	.short	(.L_11 - .L_10)
	.align		4
.L_10:
        /*0040*/ 	.word	index@(_Z21globalMemOffsetKernelPiS_ii)
        /*0044*/ 	.word	0x00000000


	//----- nvinfo : EIATTR_MIN_STACK_SIZE
	.align		4
.L_11:
        /*0048*/ 	.byte	0x04, 0x12
        /*004a*/ 	.short	(.L_13 - .L_12)
	.align		4
.L_12:
        /*004c*/ 	.word	index@(_Z21globalMemOffsetKernelPiS_ii)
        /*0050*/ 	.word	0x00000000


	//----- nvinfo : EIATTR_MIN_STACK_SIZE
	.align		4
.L_13:
        /*0054*/ 	.byte	0x04, 0x12
        /*0056*/ 	.short	(.L_15 - .L_14)
	.align		4
.L_14:
        /*0058*/ 	.word	index@(_Z21globalMemStrideKerneliPiS_i)
        /*005c*/ 	.word	0x00000000


	//----- nvinfo : EIATTR_MIN_STACK_SIZE
	.align		4
.L_15:
        /*0060*/ 	.byte	0x04, 0x12
        /*0062*/ 	.short	(.L_17 - .L_16)
	.align		4
.L_16:
        /*0064*/ 	.word	index@(_Z24globalMemCoalescedKernelPiS_)
        /*0068*/ 	.word	0x00000000
.L_17:


//--------------------- .nv.compat                --------------------------
	.section	.nv.compat,"",@"SHT_CUDA_COMPAT_INFO"
	.align	4
        /*0000*/ 	.byte	0x02, 0x09, 0x00, 0x00, 0x02, 0x02, 0x01, 0x00, 0x02, 0x05, 0x05, 0x00, 0x03, 0x07, 0x01, 0x01
        /*0010*/ 	.byte	0x02, 0x03, 0x00, 0x00, 0x02, 0x06, 0x01, 0x00, 0x04, 0x0b, 0x08, 0x00, 0x09, 0x00, 0x00, 0x00
        /*0020*/ 	.byte	0x00, 0x00, 0x00, 0x00


//--------------------- .nv.info._Z21globalMemOffsetKernelPiS_ii --------------------------
	.section	.nv.info._Z21globalMemOffsetKernelPiS_ii,"",@"SHT_CUDA_INFO"
	.sectionflags	@""
	.align	4


	//----- nvinfo : EIATTR_CUDA_API_VERSION
	.align		4
        /*0000*/ 	.byte	0x04, 0x37
        /*0002*/ 	.short	(.L_19 - .L_18)
.L_18:
        /*0004*/ 	.word	0x00000082


	//----- nvinfo : EIATTR_KPARAM_INFO
	.align		4
.L_19:
        /*0008*/ 	.byte	0x04, 0x17
        /*000a*/ 	.short	(.L_21 - .L_20)
.L_20:
        /*000c*/ 	.word	0x00000000
        /*0010*/ 	.short	0x0003
        /*0012*/ 	.short	0x0014
        /*0014*/ 	.byte	0x00, 0xf0, 0x11, 0x00


	//----- nvinfo : EIATTR_KPARAM_INFO
	.align		4
.L_21:
        /*0018*/ 	.byte	0x04, 0x17
        /*001a*/ 	.short	(.L_23 - .L_22)
.L_22:
        /*001c*/ 	.word	0x00000000
        /*0020*/ 	.short	0x0002
        /*0022*/ 	.short	0x0010
        /*0024*/ 	.byte	0x00, 0xf0, 0x11, 0x00


	//----- nvinfo : EIATTR_KPARAM_INFO
	.align		4
.L_23:
        /*0028*/ 	.byte	0x04, 0x17
        /*002a*/ 	.short	(.L_25 - .L_24)
.L_24:
        /*002c*/ 	.word	0x00000000
        /*0030*/ 	.short	0x0001
        /*0032*/ 	.short	0x0008
        /*0034*/ 	.byte	0x00, 0xf5, 0x21, 0x00


	//----- nvinfo : EIATTR_KPARAM_INFO
	.align		4
.L_25:
        /*0038*/ 	.byte	0x04, 0x17
        /*003a*/ 	.short	(.L_27 - .L_26)
.L_26:
        /*003c*/ 	.word	0x00000000
        /*0040*/ 	.short	0x0000
        /*0042*/ 	.short	0x0000
        /*0044*/ 	.byte	0x00, 0xf5, 0x21, 0x00


	//----- nvinfo : EIATTR_SPARSE_MMA_MASK
	.align		4
.L_27:
        /*0048*/ 	.byte	0x03, 0x50
        /*004a*/ 	.short	0x0000


	//----- nvinfo : EIATTR_MAXREG_COUNT
	.align		4
        /*004c*/ 	.byte	0x03, 0x1b
        /*004e*/ 	.short	0x00ff


	//----- nvinfo : EIATTR_MERCURY_ISA_VERSION
	.align		4
        /*0050*/ 	.byte	0x03, 0x5f
        /*0052*/ 	.short	0x0101


	//----- nvinfo : EIATTR_VRC_CTA_INIT_COUNT
	.align		4
        /*0054*/ 	.byte	0x02, 0x4a
	.zero		1
	.zero		1


	//----- nvinfo : EIATTR_EXIT_INSTR_OFFSETS
	.align		4
        /*0058*/ 	.byte	0x04, 0x1c
        /*005a*/ 	.short	(.L_29 - .L_28)


	//   ....[0]....
.L_28:
        /*005c*/ 	.word	0x00000070


	//   ....[1]....
        /*0060*/ 	.word	0x00000110


	//----- nvinfo : EIATTR_CBANK_PARAM_SIZE
	.align		4
.L_29:
        /*0064*/ 	.byte	0x03, 0x19
        /*0066*/ 	.short	0x0018


	//----- nvinfo : EIATTR_PARAM_CBANK
	.align		4
        /*0068*/ 	.byte	0x04, 0x0a
        /*006a*/ 	.short	(.L_31 - .L_30)
	.align		4
.L_30:
        /*006c*/ 	.word	index@(.nv.constant0._Z21globalMemOffsetKernelPiS_ii)
        /*0070*/ 	.short	0x0380
        /*0072*/ 	.short	0x0018


	//----- nvinfo : EIATTR_SW_WAR
	.align		4
.L_31:
        /*0074*/ 	.byte	0x04, 0x36
        /*0076*/ 	.short	(.L_33 - .L_32)
.L_32:
        /*0078*/ 	.word	0x00000008
.L_33:


//--------------------- .nv.info._Z21globalMemStrideKerneliPiS_i --------------------------
	.section	.nv.info._Z21globalMemStrideKerneliPiS_i,"",@"SHT_CUDA_INFO"
	.sectionflags	@""
	.align	4


	//----- nvinfo : EIATTR_CUDA_API_VERSION
	.align		4
        /*0000*/ 	.byte	0x04, 0x37
        /*0002*/ 	.short	(.L_35 - .L_34)
.L_34:
        /*0004*/ 	.word	0x00000082


	//----- nvinfo : EIATTR_KPARAM_INFO
	.align		4
.L_35:
        /*0008*/ 	.byte	0x04, 0x17
        /*000a*/ 	.short	(.L_37 - .L_36)
.L_36:
        /*000c*/ 	.word	0x00000000
        /*0010*/ 	.short	0x0003
        /*0012*/ 	.short	0x0018
        /*0014*/ 	.byte	0x00, 0xf0, 0x11, 0x00


	//----- nvinfo : EIATTR_KPARAM_INFO
	.align		4
.L_37:
        /*0018*/ 	.byte	0x04, 0x17
        /*001a*/ 	.short	(.L_39 - .L_38)
.L_38:
        /*001c*/ 	.word	0x00000000
        /*0020*/ 	.short	0x0002
        /*0022*/ 	.short	0x0010
        /*0024*/ 	.byte	0x00, 0xf5, 0x21, 0x00


	//----- nvinfo : EIATTR_KPARAM_INFO
	.align		4
.L_39:
        /*0028*/ 	.byte	0x04, 0x17
        /*002a*/ 	.short	(.L_41 - .L_40)
.L_40:
        /*002c*/ 	.word	0x00000000
        /*0030*/ 	.short	0x0001
        /*0032*/ 	.short	0x0008
        /*0034*/ 	.byte	0x00, 0xf5, 0x21, 0x00


	//----- nvinfo : EIATTR_KPARAM_INFO
	.align		4
.L_41:
        /*0038*/ 	.byte	0x04, 0x17
        /*003a*/ 	.short	(.L_43 - .L_42)
.L_42:
        /*003c*/ 	.word	0x00000000
        /*0040*/ 	.short	0x0000
        /*0042*/ 	.short	0x0000
        /*0044*/ 	.byte	0x00, 0xf0, 0x11, 0x00


	//----- nvinfo : EIATTR_SPARSE_MMA_MASK
	.align		4
.L_43:
        /*0048*/ 	.byte	0x03, 0x50
        /*004a*/ 	.short	0x0000


	//----- nvinfo : EIATTR_MAXREG_COUNT
	.align		4
        /*004c*/ 	.byte	0x03, 0x1b
        /*004e*/ 	.short	0x00ff


	//----- nvinfo : EIATTR_MERCURY_ISA_VERSION
	.align		4
        /*0050*/ 	.byte	0x03, 0x5f
        /*0052*/ 	.short	0x0101


	//----- nvinfo : EIATTR_VRC_CTA_INIT_COUNT
	.align		4
        /*0054*/ 	.byte	0x02, 0x4a
	.zero		1
	.zero		1


	//----- nvinfo : EIATTR_EXIT_INSTR_OFFSETS
	.align		4
        /*0058*/ 	.byte	0x04, 0x1c
        /*005a*/ 	.short	(.L_45 - .L_44)


	//   ....[0]....
.L_44:
        /*005c*/ 	.word	0x00000070


	//   ....[1]....
        /*0060*/ 	.word	0x00000110


	//----- nvinfo : EIATTR_CBANK_PARAM_SIZE
	.align		4
.L_45:
        /*0064*/ 	.byte	0x03, 0x19
        /*0066*/ 	.short	0x001c


	//----- nvinfo : EIATTR_PARAM_CBANK
	.align		4
        /*0068*/ 	.byte	0x04, 0x0a
        /*006a*/ 	.short	(.L_47 - .L_46)
	.align		4
.L_46:
        /*006c*/ 	.word	index@(.nv.constant0._Z21globalMemStrideKerneliPiS_i)
        /*0070*/ 	.short	0x0380
        /*0072*/ 	.short	0x001c


	//----- nvinfo : EIATTR_SW_WAR
	.align		4
.L_47:
        /*0074*/ 	.byte	0x04, 0x36
        /*0076*/ 	.short	(.L_49 - .L_48)
.L_48:
        /*0078*/ 	.word	0x00000008
.L_49:


//--------------------- .nv.info._Z24globalMemCoalescedKernelPiS_ --------------------------
	.section	.nv.info._Z24globalMemCoalescedKernelPiS_,"",@"SHT_CUDA_INFO"
	.sectionflags	@""
	.align	4


	//----- nvinfo : EIATTR_CUDA_API_VERSION
	.align		4
        /*0000*/ 	.byte	0x04, 0x37
        /*0002*/ 	.short	(.L_51 - .L_50)
.L_50:
        /*0004*/ 	.word	0x00000082


	//----- nvinfo : EIATTR_KPARAM_INFO
	.align		4
.L_51:
        /*0008*/ 	.byte	0x04, 0x17
        /*000a*/ 	.short	(.L_53 - .L_52)
.L_52:
        /*000c*/ 	.word	0x00000000
        /*0010*/ 	.short	0x0001
        /*0012*/ 	.short	0x0008
        /*0014*/ 	.byte	0x00, 0xf5, 0x21, 0x00


	//----- nvinfo : EIATTR_KPARAM_INFO
	.align		4
.L_53:
        /*0018*/ 	.byte	0x04, 0x17
        /*001a*/ 	.short	(.L_55 - .L_54)
.L_54:
        /*001c*/ 	.word	0x00000000
        /*0020*/ 	.short	0x0000
        /*0022*/ 	.short	0x0000
        /*0024*/ 	.byte	0x00, 0xf5, 0x21, 0x00


	//----- nvinfo : EIATTR_SPARSE_MMA_MASK
	.align		4
.L_55:
        /*0028*/ 	.byte	0x03, 0x50
        /*002a*/ 	.short	0x0000


	//----- nvinfo : EIATTR_MAXREG_COUNT
	.align		4
        /*002c*/ 	.byte	0x03, 0x1b
        /*002e*/ 	.short	0x00ff


	//----- nvinfo : EIATTR_MERCURY_ISA_VERSION
	.align		4
        /*0030*/ 	.byte	0x03, 0x5f
        /*0032*/ 	.short	0x0101


	//----- nvinfo : EIATTR_VRC_CTA_INIT_COUNT
	.align		4
        /*0034*/ 	.byte	0x02, 0x4a
	.zero		1
	.zero		1


	//----- nvinfo : EIATTR_EXIT_INSTR_OFFSETS
	.align		4
        /*0038*/ 	.byte	0x04, 0x1c
        /*003a*/ 	.short	(.L_57 - .L_56)


	//   ....[0]....
.L_56:
        /*003c*/ 	.word	0x000000c0


	//----- nvinfo : EIATTR_CBANK_PARAM_SIZE
	.align		4
.L_57:
        /*0040*/ 	.byte	0x03, 0x19
        /*0042*/ 	.short	0x0010


	//----- nvinfo : EIATTR_PARAM_CBANK
	.align		4
        /*0044*/ 	.byte	0x04, 0x0a
        /*0046*/ 	.short	(.L_59 - .L_58)
	.align		4
.L_58:
        /*0048*/ 	.word	index@(.nv.constant0._Z24globalMemCoalescedKernelPiS_)
        /*004c*/ 	.short	0x0380
        /*004e*/ 	.short	0x0010


	//----- nvinfo : EIATTR_SW_WAR
	.align		4
.L_59:
        /*0050*/ 	.byte	0x04, 0x36
        /*0052*/ 	.short	(.L_61 - .L_60)
.L_60:
        /*0054*/ 	.word	0x00000008
.L_61:


//--------------------- .nv.callgraph             --------------------------
	.section	.nv.callgraph,"",@"SHT_CUDA_CALLGRAPH"
	.align	4
	.sectionentsize	8
	.align		4
        /*0000*/ 	.word	0x00000000
	.align		4
        /*0004*/ 	.word	0xffffffff
	.align		4
        /*0008*/ 	.word	0x00000000
	.align		4
        /*000c*/ 	.word	0xfffffffe
	.align		4
        /*0010*/ 	.word	0x00000000
	.align		4
        /*0014*/ 	.word	0xfffffffd
	.align		4
        /*0018*/ 	.word	0x00000000
	.align		4
        /*001c*/ 	.word	0xfffffffc


//--------------------- .text._Z21globalMemOffsetKernelPiS_ii --------------------------
	.section	.text._Z21globalMemOffsetKernelPiS_ii,"ax",@progbits
	.align	128
        .global         _Z21globalMemOffsetKernelPiS_ii
        .type           _Z21globalMemOffsetKernelPiS_ii,@function
        .size           _Z21globalMemOffsetKernelPiS_ii,(.L_x_3 - _Z21globalMemOffsetKernelPiS_ii)
        .other          _Z21globalMemOffsetKernelPiS_ii,@"STO_CUDA_ENTRY STV_DEFAULT"
_Z21globalMemOffsetKernelPiS_ii:
.text._Z21globalMemOffsetKernelPiS_ii:
[----:B------:R-:W-:Y:S01]  /*0000*/  LDC R1, c[0x0][0x37c] ;  /* 0x0000df00ff017b82 */ /* 0x000fe20000000800 */
[----:B------:R-:W0:Y:S07]  /*0010*/  S2R R7, SR_TID.X ;  /* 0x0000000000077919 */ /* 0x000e2e0000002100 */
[----:B------:R-:W0:Y:S01]  /*0020*/  S2UR UR4, SR_CTAID.X ;  /* 0x00000000000479c3 */ /* 0x000e220000002500 */
[----:B------:R-:W1:Y:S07]  /*0030*/  LDCU UR5, c[0x0][0x390] ;  /* 0x00007200ff0577ac */ /* 0x000e6e0008000800 */
[----:B------:R-:W0:Y:S02]  /*0040*/  LDC R0, c[0x0][0x360] ;  /* 0x0000d800ff007b82 */ /* 0x000e240000000800 */
[----:B0-----:R-:W-:-:S05]  /*0050*/  IMAD R7, R0, UR4, R7 ;  /* 0x0000000400077c24 */ /* 0x001fca000f8e0207 */
[----:B-1----:R-:W-:-:S13]  /*0060*/  ISETP.GE.AND P0, PT, R7, UR5, PT ;  /* 0x0000000507007c0c */ /* 0x002fda000bf06270 */
[----:B------:R-:W-:Y:S05]  /*0070*/  @P0 EXIT ;  /* 0x000000000000094d */ /* 0x000fea0003800000 */
[----:B------:R-:W0:Y:S01]  /*0080*/  LDC.64 R2, c[0x0][0x380] ;  /* 0x0000e000ff027b82 */ /* 0x000e220000000a00 */
[----:B------:R-:W1:Y:S01]  /*0090*/  LDCU UR6, c[0x0][0x394] ;  /* 0x00007280ff0677ac */ /* 0x000e620008000800 */
[----:B------:R-:W2:Y:S01]  /*00a0*/  LDCU.64 UR4, c[0x0][0x358] ;  /* 0x00006b00ff0477ac */ /* 0x000ea20008000a00 */
[----:B-1----:R-:W-:-:S05]  /*00b0*/  IADD3 R5, PT, PT, R7, UR6, RZ ;  /* 0x0000000607057c10 */ /* 0x002fca000fffe0ff */
[----:B0-----:R-:W-:Y:S02]  /*00c0*/  IMAD.WIDE R2, R5, 0x4, R2 ;  /* 0x0000000405027825 */ /* 0x001fe400078e0202 */
[----:B------:R-:W0:Y:S04]  /*00d0*/  LDC.64 R4, c[0x0][0x388] ;  /* 0x0000e200ff047b82 */ /* 0x000e280000000a00 */
[----:B--2---:R-:W2:Y:S01]  /*00e0*/  LDG.E R3, desc[UR4][R2.64] ;  /* 0x0000000402037981 */ /* 0x004ea2000c1e1900 */
[----:B0-----:R-:W-:-:S05]  /*00f0*/  IMAD.WIDE R4, R7, 0x4, R4 ;  /* 0x0000000407047825 */ /* 0x001fca00078e0204 */
[----:B--2---:R-:W-:Y:S01]  /*0100*/  STG.E desc[UR4][R4.64], R3 ;  /* 0x0000000304007986 */ /* 0x004fe2000c101904 */
[----:B------:R-:W-:Y:S05]  /*0110*/  EXIT ;  /* 0x000000000000794d */ /* 0x000fea0003800000 */
.L_x_0:
[----:B------:R-:W-:-:S00]  /*0120*/  BRA `(.L_x_0) ;  /* 0xfffffffc00fc7947 */ /* 0x000fc0000383ffff */
[----:B------:R-:W-:-:S00]  /*0130*/  NOP ;  /* 0x0000000000007918 */ /* 0x000fc00000000000 */
        /* <DEDUP_REMOVED lines=12> */
.L_x_3:


//--------------------- .text._Z21globalMemStrideKerneliPiS_i --------------------------
	.section	.text._Z21globalMemStrideKerneliPiS_i,"ax",@progbits
	.align	128
        .global         _Z21globalMemStrideKerneliPiS_i
        .type           _Z21globalMemStrideKerneliPiS_i,@function
        .size           _Z21globalMemStrideKerneliPiS_i,(.L_x_4 - _Z21globalMemStrideKerneliPiS_i)
        .other          _Z21globalMemStrideKerneliPiS_i,@"STO_CUDA_ENTRY STV_DEFAULT"
_Z21globalMemStrideKerneliPiS_i:
.text._Z21globalMemStrideKerneliPiS_i:
        /* <DEDUP_REMOVED lines=11> */
[----:B-1----:R-:W-:-:S04]  /*00b0*/  IMAD R5, R7, UR6, RZ ;  /* 0x0000000607057c24 */ /* 0x002fc8000f8e02ff */
[----:B0-----:R-:W-:Y:S02]  /*00c0*/  IMAD.WIDE R2, R5, 0x4, R2 ;  /* 0x0000000405027825 */ /* 0x001fe400078e0202 */
[----:B------:R-:W0:Y:S04]  /*00d0*/  LDC.64 R4, c[0x0][0x390] ;  /* 0x0000e400ff047b82 */ /* 0x000e280000000a00 */
[----:B--2---:R-:W2:Y:S01]  /*00e0*/  LDG.E R3, desc[UR4][R2.64] ;  /* 0x0000000402037981 */ /* 0x004ea2000c1e1900 */
[----:B0-----:R-:W-:-:S05]  /*00f0*/  IMAD.WIDE R4, R7, 0x4, R4 ;  /* 0x0000000407047825 */ /* 0x001fca00078e0204 */
[----:B--2---:R-:W-:Y:S01]  /*0100*/  STG.E desc[UR4][R4.64], R3 ;  /* 0x0000000304007986 */ /* 0x004fe2000c101904 */
[----:B------:R-:W-:Y:S05]  /*0110*/  EXIT ;  /* 0x000000000000794d */ /* 0x000fea0003800000 */
.L_x_1:
        /* <DEDUP_REMOVED lines=14> */
.L_x_4:


//--------------------- .text._Z24globalMemCoalescedKernelPiS_ --------------------------
	.section	.text._Z24globalMemCoalescedKernelPiS_,"ax",@progbits
	.align	128
        .global         _Z24globalMemCoalescedKernelPiS_
        .type           _Z24globalMemCoalescedKernelPiS_,@function
        .size           _Z24globalMemCoalescedKernelPiS_,(.L_x_5 - _Z24globalMemCoalescedKernelPiS_)
        .other          _Z24globalMemCoalescedKernelPiS_,@"STO_CUDA_ENTRY STV_DEFAULT"
_Z24globalMemCoalescedKernelPiS_:
.text._Z24globalMemCoalescedKernelPiS_:
[----:B------:R-:W-:Y:S01]  /*0000*/  LDC R1, c[0x0][0x37c] ;  /* 0x0000df00ff017b82 */ /* 0x000fe20000000800 */
[----:B------:R-:W0:Y:S07]  /*0010*/  S2R R0, SR_TID.X ;  /* 0x0000000000007919 */ /* 0x000e2e0000002100 */
[----:B------:R-:W0:Y:S01]  /*0020*/  S2UR UR6, SR_CTAID.X ;  /* 0x00000000000679c3 */ /* 0x000e220000002500 */
[----:B------:R-:W1:Y:S07]  /*0030*/  LDCU.64 UR4, c[0x0][0x358] ;  /* 0x00006b00ff0477ac */ /* 0x000e6e0008000a00 */
[----:B------:R-:W0:Y:S08]  /*0040*/  LDC R7, c[0x0][0x360] ;  /* 0x0000d800ff077b82 */ /* 0x000e300000000800 */
[----:B------:R-:W2:Y:S08]  /*0050*/  LDC.64 R2, c[0x0][0x380] ;  /* 0x0000e000ff027b82 */ /* 0x000eb00000000a00 */
[----:B------:R-:W3:Y:S01]  /*0060*/  LDC.64 R4, c[0x0][0x388] ;  /* 0x0000e200ff047b82 */ /* 0x000ee20000000a00 */
[----:B0-----:R-:W-:-:S04]  /*0070*/  IMAD R7, R7, UR6, R0 ;  /* 0x0000000607077c24 */ /* 0x001fc8000f8e0200 */
[----:B--2---:R-:W-:-:S06]  /*0080*/  IMAD.WIDE R2, R7, 0x4, R2 ;  /* 0x0000000407027825 */ /* 0x004fcc00078e0202 */
[----:B-1----:R-:W2:Y:S01]  /*0090*/  LDG.E R3, desc[UR4][R2.64] ;  /* 0x0000000402037981 */ /* 0x002ea2000c1e1900 */
[----:B---3--:R-:W-:-:S05]  /*00a0*/  IMAD.WIDE R4, R7, 0x4, R4 ;  /* 0x0000000407047825 */ /* 0x008fca00078e0204 */
[----:B--2---:R-:W-:Y:S01]  /*00b0*/  STG.E desc[UR4][R4.64], R3 ;  /* 0x0000000304007986 */ /* 0x004fe2000c101904 */
[----:B------:R-:W-:Y:S05]  /*00c0*/  EXIT ;  /* 0x000000000000794d */ /* 0x000fea0003800000 */
.L_x_2:
        /* <DEDUP_REMOVED lines=11> */
.L_x_5:


//--------------------- .nv.shared.reserved.0     --------------------------
	.section	.nv.shared.reserved.0,"aw",@nobits
	.weak		__nv_reservedSMEM_offset_0_alias
	.size		__nv_reservedSMEM_offset_0_alias, 0, 64
	.other		__nv_reservedSMEM_offset_0_alias,@"STO_CUDA_RESERVED_SHARED STV_DEFAULT"
__nv_reservedSMEM_offset_0_alias:
	.zero		0
	.zero		64


//--------------------- .nv.constant0._Z21globalMemOffsetKernelPiS_ii --------------------------
	.section	.nv.constant0._Z21globalMemOffsetKernelPiS_ii,"a",@progbits
	.sectionflags	@""
	.align	4
.nv.constant0._Z21globalMemOffsetKernelPiS_ii:
	.zero		920


//--------------------- .nv.constant0._Z21globalMemStrideKerneliPiS_i --------------------------
	.section	.nv.constant0._Z21globalMemStrideKerneliPiS_i,"a",@progbits
	.sectionflags	@""
	.align	4
.nv.constant0._Z21globalMemStrideKerneliPiS_i:
	.zero		924


//--------------------- .nv.constant0._Z24globalMemCoalescedKernelPiS_ --------------------------
	.section	.nv.constant0._Z24globalMemCoalescedKernelPiS_,"a",@progbits
	.sectionflags	@""
	.align	4
.nv.constant0._Z24globalMemCoalescedKernelPiS_:
	.zero		912


//--------------------- SYMBOLS --------------------------

	.type		.nv.reservedSmem.offset0,@object
	.size		.nv.reservedSmem.offset0,0x4
